//
// Generated by NVIDIA NVVM Compiler
//
// Compiler Build ID: CL-36424714
// Cuda compilation tools, release 13.0, V13.0.88
// Based on NVVM 20.0.0
//

.version 9.0
.target sm_100
.address_size 64

	// .globl	_Z4testPjj

.visible .entry _Z4testPjj(
	.param .u64 .ptr .align 1 _Z4testPjj_param_0,
	.param .u32 _Z4testPjj_param_1
)
{
	.reg .b32 	%r<3>;
	.reg .b64 	%rd<3>;

	ld.param.u64 	%rd1, [_Z4testPjj_param_0];
	ld.param.u32 	%r1, [_Z4testPjj_param_1];
	cvta.to.global.u64 	%rd2, %rd1;
	atom.global.inc.u32 	%r2, [%rd2], %r1;
	ret;

}


// ===== COMPILED SASS (sm_100) =====

	.target	sm_100

	.elftype	@"ET_EXEC"


//--------------------- .note.nv.tkinfo           --------------------------
	.section	.note.nv.tkinfo,"",@"SHT_NOTE"
	.sectionflags	@"SHF_NOTE_NV_TKINFO"
	.tkinfo
        /*0018*/ 	.word	0x00000002
        /*0030*/ 	.string	""
        /*0030*/ 	.string	"ptxas"
        /*0030*/ 	.string	"Cuda compilation tools, release 13.0, V13.0.88"
        /*0030*/ 	.string	"Build cuda_13.0.r13.0/compiler.36424714_0"
        /*0030*/ 	.string	"-arch sm_100 -m 64 "



//--------------------- .note.nv.cuinfo           --------------------------
	.section	.note.nv.cuinfo,"",@"SHT_NOTE"
	.sectionflags	@"SHF_NOTE_NV_CUINFO"
        /*0018*/ 	.short	0x0002
        /*001a*/ 	.short	0x0064
        /*001c*/ 	.short	0x0082
	.zero		2


//--------------------- .nv.info                  --------------------------
	.section	.nv.info,"",@"SHT_CUDA_INFO"
	.align	4


	//----- nvinfo : EIATTR_REGCOUNT
	.align		4
        /*0000*/ 	.byte	0x04, 0x2f
        /*0002*/ 	.short	(.L_1 - .L_0)
	.align		4
.L_0:
        /*0004*/ 	.word	index@(_Z4testPjj)
        /*0008*/ 	.word	0x00000008


	//----- nvinfo : EIATTR_FRAME_SIZE
	.align		4
.L_1:
        /*000c*/ 	.byte	0x04, 0x11
        /*000e*/ 	.short	(.L_3 - .L_2)
	.align		4
.L_2:
        /*0010*/ 	.word	index@(_Z4testPjj)
        /*0014*/ 	.word	0x00000000


	//----- nvinfo : EIATTR_MIN_STACK_SIZE
	.align		4
.L_3:
        /*0018*/ 	.byte	0x04, 0x12
        /*001a*/ 	.short	(.L_5 - .L_4)
	.align		4
.L_4:
        /*001c*/ 	.word	index@(_Z4testPjj)
        /*0020*/ 	.word	0x00000000
.L_5:


//--------------------- .nv.compat                --------------------------
	.section	.nv.compat,"",@"SHT_CUDA_COMPAT_INFO"
	.align	4
        /*0000*/ 	.byte	0x02, 0x09, 0x00, 0x00, 0x02, 0x02, 0x01, 0x00, 0x02, 0x05, 0x05, 0x00, 0x03, 0x07, 0x01, 0x01
        /*0010*/ 	.byte	0x02, 0x03, 0x00, 0x00, 0x02, 0x06, 0x01, 0x00, 0x04, 0x0b, 0x08, 0x00, 0x09, 0x00, 0x00, 0x00
        /*0020*/ 	.byte	0x00, 0x00, 0x00, 0x00


//--------------------- .nv.info._Z4testPjj       --------------------------
	.section	.nv.info._Z4testPjj,"",@"SHT_CUDA_INFO"
	.sectionflags	@""
	.align	4


	//----- nvinfo : EIATTR_CUDA_API_VERSION
	.align		4
        /*0000*/ 	.byte	0x04, 0x37
        /*0002*/ 	.short	(.L_7 - .L_6)
.L_6:
        /*0004*/ 	.word	0x00000082


	//----- nvinfo : EIATTR_KPARAM_INFO
	.align		4
.L_7:
        /*0008*/ 	.byte	0x04, 0x17
        /*000a*/ 	.short	(.L_9 - .L_8)
.L_8:
        /*000c*/ 	.word	0x00000000
        /*0010*/ 	.short	0x0001
        /*0012*/ 	.short	0x0008
        /*0014*/ 	.byte	0x00, 0xf0, 0x11, 0x00


	//----- nvinfo : EIATTR_KPARAM_INFO
	.align		4
.L_9:
        /*0018*/ 	.byte	0x04, 0x17
        /*001a*/ 	.short	(.L_11 - .L_10)
.L_10:
        /*001c*/ 	.word	0x00000000
        /*0020*/ 	.short	0x0000
        /*0022*/ 	.short	0x0000
        /*0024*/ 	.byte	0x00, 0xf5, 0x21, 0x00


	//----- nvinfo : EIATTR_SPARSE_MMA_MASK
	.align		4
.L_11:
        /*0028*/ 	.byte	0x03, 0x50
        /*002a*/ 	.short	0x0000


	//----- nvinfo : EIATTR_MAXREG_COUNT
	.align		4
        /*002c*/ 	.byte	0x03, 0x1b
        /*002e*/ 	.short	0x00ff


	//----- nvinfo : EIATTR_MERCURY_ISA_VERSION
	.align		4
        /*0030*/ 	.byte	0x03, 0x5f
        /*0032*/ 	.short	0x0101


	//----- nvinfo : EIATTR_VRC_CTA_INIT_COUNT
	.align		4
        /*0034*/ 	.byte	0x02, 0x4a
	.zero		1
	.zero		1


	//----- nvinfo : EIATTR_EXIT_INSTR_OFFSETS
	.align		4
        /*0038*/ 	.byte	0x04, 0x1c
        /*003a*/ 	.short	(.L_13 - .L_12)


	//   ....[0]....
.L_12:
        /*003c*/ 	.word	0x00000050


	//----- nvinfo : EIATTR_CBANK_PARAM_SIZE
	.align		4
.L_13:
        /*0040*/ 	.byte	0x03, 0x19
        /*0042*/ 	.short	0x000c


	//----- nvinfo : EIATTR_PARAM_CBANK
	.align		4
        /*0044*/ 	.byte	0x04, 0x0a
        /*0046*/ 	.short	(.L_15 - .L_14)
	.align		4
.L_14:
        /*0048*/ 	.word	index@(.nv.constant0._Z4testPjj)
        /*004c*/ 	.short	0x0380
        /*004e*/ 	.short	0x000c


	//----- nvinfo : EIATTR_SW_WAR
	.align		4
.L_15:
        /*0050*/ 	.byte	0x04, 0x36
        /*0052*/ 	.short	(.L_17 - .L_16)
.L_16:
        /*0054*/ 	.word	0x00000008
.L_17:


//--------------------- .nv.callgraph             --------------------------
	.section	.nv.callgraph,"",@"SHT_CUDA_CALLGRAPH"
	.align	4
	.sectionentsize	8
	.align		4
        /*0000*/ 	.word	0x00000000
	.align		4
        /*0004*/ 	.word	0xffffffff
	.align		4
        /*0008*/ 	.word	0x00000000
	.align		4
        /*000c*/ 	.word	0xfffffffe
	.align		4
        /*0010*/ 	.word	0x00000000
	.align		4
        /*0014*/ 	.word	0xfffffffd
	.align		4
        /*0018*/ 	.word	0x00000000
	.align		4
        /*001c*/ 	.word	0xfffffffc


//--------------------- .text._Z4testPjj          --------------------------
	.section	.text._Z4testPjj,"ax",@progbits
	.align	128
        .global         _Z4testPjj
        .type           _Z4testPjj,@function
        .size           _Z4testPjj,(.L_x_1 - _Z4testPjj)
        .other          _Z4testPjj,@"STO_CUDA_ENTRY STV_DEFAULT"
_Z4testPjj:
.text._Z4testPjj:
[----:B------:R-:W-:Y:S08]  /*0000*/  LDC R1, c[0x0][0x37c] ;  /* 0x0000df00ff017b82 */ /* 0x000ff00000000800 */
[----:B------:R-:W0:Y:S01]  /*0010*/  LDC R5, c[0x0][0x388] ;  /* 0x0000e200ff057b82 */ /* 0x000e220000000800 */
[----:B------:R-:W0:Y:S07]  /*0020*/  LDCU.64 UR4, c[0x0][0x358] ;  /* 0x00006b00ff0477ac */ /* 0x000e2e0008000a00 */
[----:B------:R-:W0:Y:S02]  /*0030*/  LDC.64 R2, c[0x0][0x380] ;  /* 0x0000e000ff027b82 */ /* 0x000e240000000a00 */
[----:B0-----:R-:W-:Y:S01]  /*0040*/  REDG.E.INC.STRONG.GPU desc[UR4][R2.64], R5 ;  /* 0x000000050200798e */ /* 0x001fe2000d92e104 */
[----:B------:R-:W-:Y:S05]  /*0050*/  EXIT ;  /* 0x000000000000794d */ /* 0x000fea0003800000 */
.L_x_0:
[----:B------:R-:W-:-:S00]  /*0060*/  BRA `(.L_x_0) ;  /* 0xfffffffc00fc7947 */ /* 0x000fc0000383ffff */
[----:B------:R-:W-:-:S00]  /*0070*/  NOP ;  /* 0x0000000000007918 */ /* 0x000fc00000000000 */
        /* <DEDUP_REMOVED lines=8> */
.L_x_1:


//--------------------- .nv.shared.reserved.0     --------------------------
	.section	.nv.shared.reserved.0,"aw",@nobits
	.weak		__nv_reservedSMEM_offset_0_alias
	.size		__nv_reservedSMEM_offset_0_alias, 0, 64
	.other		__nv_reservedSMEM_offset_0_alias,@"STO_CUDA_RESERVED_SHARED STV_DEFAULT"
__nv_reservedSMEM_offset_0_alias:
	.zero		0
	.zero		64


//--------------------- .nv.constant0._Z4testPjj  --------------------------
	.section	.nv.constant0._Z4testPjj,"a",@progbits
	.sectionflags	@""
	.align	4
.nv.constant0._Z4testPjj:
	.zero		908


//--------------------- SYMBOLS --------------------------

	.type		.nv.reservedSmem.offset0,@object
	.size		.nv.reservedSmem.offset0,0x4
